//
// Generated by NVIDIA NVVM Compiler
//
// Compiler Build ID: CL-36424714
// Cuda compilation tools, release 13.0, V13.0.88
// Based on NVVM 20.0.0
//

.version 9.0
.target sm_100
.address_size 64

	// .globl	_Z6kernelfffPyiPiS_
.global .align 4 .b8 __cudart_i2opi_f[24] = {65, 144, 67, 60, 153, 149, 98, 219, 192, 221, 52, 245, 209, 87, 39, 252, 41, 21, 68, 78, 110, 131, 249, 162};

.visible .entry _Z6kernelfffPyiPiS_(
	.param .f32 _Z6kernelfffPyiPiS__param_0,
	.param .f32 _Z6kernelfffPyiPiS__param_1,
	.param .f32 _Z6kernelfffPyiPiS__param_2,
	.param .u64 .ptr .align 1 _Z6kernelfffPyiPiS__param_3,
	.param .u32 _Z6kernelfffPyiPiS__param_4,
	.param .u64 .ptr .align 1 _Z6kernelfffPyiPiS__param_5,
	.param .u64 .ptr .align 1 _Z6kernelfffPyiPiS__param_6
)
{
	.local .align 4 .b8 	__local_depot0[28];
	.reg .b64 	%SP;
	.reg .b64 	%SPL;
	.reg .pred 	%p<13>;
	.reg .b32 	%r<48>;
	.reg .b32 	%f<30>;
	.reg .b64 	%rd<35>;
	.reg .b64 	%fd<3>;

	mov.u64 	%SPL, __local_depot0;
	ld.param.f32 	%f28, [_Z6kernelfffPyiPiS__param_0];
	ld.param.u64 	%rd10, [_Z6kernelfffPyiPiS__param_3];
	ld.param.u32 	%r18, [_Z6kernelfffPyiPiS__param_4];
	cvta.to.global.u64 	%rd1, %rd10;
	add.u64 	%rd2, %SPL, 0;
	mov.u32 	%r1, %tid.x;
	setp.ne.s32 	%p1, %r1, 0;
	@%p1 bra 	$L__BB0_2;
	// begin inline asm
	mov.u64 %rd12, %globaltimer;
	// end inline asm
	shr.u64 	%rd13, %rd12, 3;
	mul.hi.u64 	%rd14, %rd13, 2361183241434822607;
	shr.u64 	%rd15, %rd14, 4;
	mov.u32 	%r19, %ctaid.x;
	mul.wide.u32 	%rd16, %r19, 8;
	add.s64 	%rd17, %rd1, %rd16;
	st.global.u64 	[%rd17], %rd15;
$L__BB0_2:
	setp.lt.s32 	%p2, %r18, 1;
	@%p2 bra 	$L__BB0_13;
	mov.b32 	%r43, 0;
	mov.u64 	%rd18, __cudart_i2opi_f;
$L__BB0_4:
	mul.f32 	%f9, %f28, 0f3F22F983;
	cvt.rni.s32.f32 	%r47, %f9;
	cvt.rn.f32.s32 	%f10, %r47;
	fma.rn.f32 	%f11, %f10, 0fBFC90FDA, %f28;
	fma.rn.f32 	%f12, %f10, 0fB3A22168, %f11;
	fma.rn.f32 	%f29, %f10, 0fA7C234C5, %f12;
	abs.f32 	%f3, %f28;
	setp.ltu.f32 	%p3, %f3, 0f47CE4780;
	@%p3 bra 	$L__BB0_12;
	setp.neu.f32 	%p4, %f3, 0f7F800000;
	@%p4 bra 	$L__BB0_7;
	mov.f32 	%f15, 0f00000000;
	mul.rn.f32 	%f29, %f28, %f15;
	mov.b32 	%r47, 0;
	bra.uni 	$L__BB0_12;
$L__BB0_7:
	mov.b32 	%r4, %f28;
	shl.b32 	%r22, %r4, 8;
	or.b32  	%r5, %r22, -2147483648;
	mov.b64 	%rd34, 0;
	mov.b32 	%r44, 0;
	mov.u64 	%rd32, %rd18;
	mov.u64 	%rd33, %rd2;
$L__BB0_8:
	.pragma "nounroll";
	ld.global.nc.u32 	%r23, [%rd32];
	mad.wide.u32 	%rd20, %r23, %r5, %rd34;
	shr.u64 	%rd34, %rd20, 32;
	st.local.u32 	[%rd33], %rd20;
	add.s32 	%r44, %r44, 1;
	add.s64 	%rd33, %rd33, 4;
	add.s64 	%rd32, %rd32, 4;
	setp.ne.s32 	%p5, %r44, 6;
	@%p5 bra 	$L__BB0_8;
	shr.u32 	%r24, %r4, 23;
	st.local.u32 	[%rd2+24], %rd34;
	and.b32  	%r8, %r24, 31;
	and.b32  	%r25, %r24, 224;
	add.s32 	%r26, %r25, -128;
	shr.u32 	%r27, %r26, 5;
	mul.wide.u32 	%rd21, %r27, 4;
	sub.s64 	%rd9, %rd2, %rd21;
	ld.local.u32 	%r45, [%rd9+24];
	ld.local.u32 	%r46, [%rd9+20];
	setp.eq.s32 	%p6, %r8, 0;
	@%p6 bra 	$L__BB0_11;
	shf.l.wrap.b32 	%r45, %r46, %r45, %r8;
	ld.local.u32 	%r28, [%rd9+16];
	shf.l.wrap.b32 	%r46, %r28, %r46, %r8;
$L__BB0_11:
	shr.u32 	%r29, %r45, 30;
	shf.l.wrap.b32 	%r30, %r46, %r45, 2;
	shl.b32 	%r31, %r46, 2;
	shr.u32 	%r32, %r30, 31;
	add.s32 	%r33, %r32, %r29;
	neg.s32 	%r34, %r33;
	setp.lt.s32 	%p7, %r4, 0;
	selp.b32 	%r47, %r34, %r33, %p7;
	xor.b32  	%r35, %r30, %r4;
	shr.s32 	%r36, %r30, 31;
	xor.b32  	%r37, %r36, %r30;
	xor.b32  	%r38, %r36, %r31;
	cvt.u64.u32 	%rd22, %r37;
	shl.b64 	%rd23, %rd22, 32;
	cvt.u64.u32 	%rd24, %r38;
	or.b64  	%rd25, %rd23, %rd24;
	cvt.rn.f64.s64 	%fd1, %rd25;
	mul.f64 	%fd2, %fd1, 0d3BF921FB54442D19;
	cvt.rn.f32.f64 	%f13, %fd2;
	neg.f32 	%f14, %f13;
	setp.lt.s32 	%p8, %r35, 0;
	selp.f32 	%f29, %f14, %f13, %p8;
$L__BB0_12:
	mul.rn.f32 	%f16, %f29, %f29;
	and.b32  	%r40, %r47, 1;
	setp.eq.b32 	%p9, %r40, 1;
	selp.f32 	%f17, 0f3F800000, %f29, %p9;
	fma.rn.f32 	%f18, %f16, %f17, 0f00000000;
	fma.rn.f32 	%f19, %f16, 0f37CBAC00, 0fBAB607ED;
	selp.f32 	%f20, %f19, 0fB94D4153, %p9;
	selp.f32 	%f21, 0f3D2AAABB, 0f3C0885E4, %p9;
	fma.rn.f32 	%f22, %f20, %f16, %f21;
	selp.f32 	%f23, 0fBEFFFFFF, 0fBE2AAAA8, %p9;
	fma.rn.f32 	%f24, %f22, %f16, %f23;
	fma.rn.f32 	%f25, %f24, %f18, %f17;
	and.b32  	%r41, %r47, 2;
	setp.eq.s32 	%p10, %r41, 0;
	mov.f32 	%f26, 0f00000000;
	sub.f32 	%f27, %f26, %f25;
	selp.f32 	%f28, %f25, %f27, %p10;
	add.s32 	%r43, %r43, 1;
	setp.ne.s32 	%p11, %r43, %r18;
	@%p11 bra 	$L__BB0_4;
$L__BB0_13:
	setp.ne.s32 	%p12, %r1, 0;
	bar.sync 	0;
	@%p12 bra 	$L__BB0_15;
	// begin inline asm
	mov.u64 %rd26, %globaltimer;
	// end inline asm
	shr.u64 	%rd27, %rd26, 3;
	mul.hi.u64 	%rd28, %rd27, 2361183241434822607;
	shr.u64 	%rd29, %rd28, 4;
	mov.u32 	%r42, %ctaid.x;
	mul.wide.u32 	%rd30, %r42, 8;
	add.s64 	%rd31, %rd1, %rd30;
	st.global.u64 	[%rd31+640], %rd29;
$L__BB0_15:
	ret;

}
	// .globl	_Z7kernel_fffPyiPiS_
.visible .entry _Z7kernel_fffPyiPiS_(
	.param .f32 _Z7kernel_fffPyiPiS__param_0,
	.param .f32 _Z7kernel_fffPyiPiS__param_1,
	.param .f32 _Z7kernel_fffPyiPiS__param_2,
	.param .u64 .ptr .align 1 _Z7kernel_fffPyiPiS__param_3,
	.param .u32 _Z7kernel_fffPyiPiS__param_4,
	.param .u64 .ptr .align 1 _Z7kernel_fffPyiPiS__param_5,
	.param .u64 .ptr .align 1 _Z7kernel_fffPyiPiS__param_6
)
{
	.local .align 4 .b8 	__local_depot1[28];
	.reg .b64 	%SP;
	.reg .b64 	%SPL;
	.reg .pred 	%p<13>;
	.reg .b32 	%r<48>;
	.reg .b32 	%f<30>;
	.reg .b64 	%rd<35>;
	.reg .b64 	%fd<3>;

	mov.u64 	%SPL, __local_depot1;
	ld.param.f32 	%f28, [_Z7kernel_fffPyiPiS__param_0];
	ld.param.u64 	%rd10, [_Z7kernel_fffPyiPiS__param_3];
	ld.param.u32 	%r18, [_Z7kernel_fffPyiPiS__param_4];
	cvta.to.global.u64 	%rd1, %rd10;
	add.u64 	%rd2, %SPL, 0;
	mov.u32 	%r1, %tid.x;
	setp.ne.s32 	%p1, %r1, 0;
	@%p1 bra 	$L__BB1_2;
	// begin inline asm
	mov.u64 %rd12, %globaltimer;
	// end inline asm
	shr.u64 	%rd13, %rd12, 3;
	mul.hi.u64 	%rd14, %rd13, 2361183241434822607;
	shr.u64 	%rd15, %rd14, 4;
	mov.u32 	%r19, %ctaid.x;
	mul.wide.u32 	%rd16, %r19, 8;
	add.s64 	%rd17, %rd1, %rd16;
	st.global.u64 	[%rd17], %rd15;
$L__BB1_2:
	setp.lt.s32 	%p2, %r18, 1;
	@%p2 bra 	$L__BB1_13;
	mov.b32 	%r43, 0;
	mov.u64 	%rd18, __cudart_i2opi_f;
$L__BB1_4:
	mul.f32 	%f9, %f28, 0f3F22F983;
	cvt.rni.s32.f32 	%r47, %f9;
	cvt.rn.f32.s32 	%f10, %r47;
	fma.rn.f32 	%f11, %f10, 0fBFC90FDA, %f28;
	fma.rn.f32 	%f12, %f10, 0fB3A22168, %f11;
	fma.rn.f32 	%f29, %f10, 0fA7C234C5, %f12;
	abs.f32 	%f3, %f28;
	setp.ltu.f32 	%p3, %f3, 0f47CE4780;
	@%p3 bra 	$L__BB1_12;
	setp.neu.f32 	%p4, %f3, 0f7F800000;
	@%p4 bra 	$L__BB1_7;
	mov.f32 	%f15, 0f00000000;
	mul.rn.f32 	%f29, %f28, %f15;
	mov.b32 	%r47, 0;
	bra.uni 	$L__BB1_12;
$L__BB1_7:
	mov.b32 	%r4, %f28;
	shl.b32 	%r22, %r4, 8;
	or.b32  	%r5, %r22, -2147483648;
	mov.b64 	%rd34, 0;
	mov.b32 	%r44, 0;
	mov.u64 	%rd32, %rd18;
	mov.u64 	%rd33, %rd2;
$L__BB1_8:
	.pragma "nounroll";
	ld.global.nc.u32 	%r23, [%rd32];
	mad.wide.u32 	%rd20, %r23, %r5, %rd34;
	shr.u64 	%rd34, %rd20, 32;
	st.local.u32 	[%rd33], %rd20;
	add.s32 	%r44, %r44, 1;
	add.s64 	%rd33, %rd33, 4;
	add.s64 	%rd32, %rd32, 4;
	setp.ne.s32 	%p5, %r44, 6;
	@%p5 bra 	$L__BB1_8;
	shr.u32 	%r24, %r4, 23;
	st.local.u32 	[%rd2+24], %rd34;
	and.b32  	%r8, %r24, 31;
	and.b32  	%r25, %r24, 224;
	add.s32 	%r26, %r25, -128;
	shr.u32 	%r27, %r26, 5;
	mul.wide.u32 	%rd21, %r27, 4;
	sub.s64 	%rd9, %rd2, %rd21;
	ld.local.u32 	%r45, [%rd9+24];
	ld.local.u32 	%r46, [%rd9+20];
	setp.eq.s32 	%p6, %r8, 0;
	@%p6 bra 	$L__BB1_11;
	shf.l.wrap.b32 	%r45, %r46, %r45, %r8;
	ld.local.u32 	%r28, [%rd9+16];
	shf.l.wrap.b32 	%r46, %r28, %r46, %r8;
$L__BB1_11:
	shr.u32 	%r29, %r45, 30;
	shf.l.wrap.b32 	%r30, %r46, %r45, 2;
	shl.b32 	%r31, %r46, 2;
	shr.u32 	%r32, %r30, 31;
	add.s32 	%r33, %r32, %r29;
	neg.s32 	%r34, %r33;
	setp.lt.s32 	%p7, %r4, 0;
	selp.b32 	%r47, %r34, %r33, %p7;
	xor.b32  	%r35, %r30, %r4;
	shr.s32 	%r36, %r30, 31;
	xor.b32  	%r37, %r36, %r30;
	xor.b32  	%r38, %r36, %r31;
	cvt.u64.u32 	%rd22, %r37;
	shl.b64 	%rd23, %rd22, 32;
	cvt.u64.u32 	%rd24, %r38;
	or.b64  	%rd25, %rd23, %rd24;
	cvt.rn.f64.s64 	%fd1, %rd25;
	mul.f64 	%fd2, %fd1, 0d3BF921FB54442D19;
	cvt.rn.f32.f64 	%f13, %fd2;
	neg.f32 	%f14, %f13;
	setp.lt.s32 	%p8, %r35, 0;
	selp.f32 	%f29, %f14, %f13, %p8;
$L__BB1_12:
	mul.rn.f32 	%f16, %f29, %f29;
	and.b32  	%r40, %r47, 1;
	setp.eq.b32 	%p9, %r40, 1;
	selp.f32 	%f17, 0f3F800000, %f29, %p9;
	fma.rn.f32 	%f18, %f16, %f17, 0f00000000;
	fma.rn.f32 	%f19, %f16, 0f37CBAC00, 0fBAB607ED;
	selp.f32 	%f20, %f19, 0fB94D4153, %p9;
	selp.f32 	%f21, 0f3D2AAABB, 0f3C0885E4, %p9;
	fma.rn.f32 	%f22, %f20, %f16, %f21;
	selp.f32 	%f23, 0fBEFFFFFF, 0fBE2AAAA8, %p9;
	fma.rn.f32 	%f24, %f22, %f16, %f23;
	fma.rn.f32 	%f25, %f24, %f18, %f17;
	and.b32  	%r41, %r47, 2;
	setp.eq.s32 	%p10, %r41, 0;
	mov.f32 	%f26, 0f00000000;
	sub.f32 	%f27, %f26, %f25;
	selp.f32 	%f28, %f25, %f27, %p10;
	add.s32 	%r43, %r43, 1;
	setp.ne.s32 	%p11, %r43, %r18;
	@%p11 bra 	$L__BB1_4;
$L__BB1_13:
	setp.ne.s32 	%p12, %r1, 0;
	bar.sync 	0;
	@%p12 bra 	$L__BB1_15;
	// begin inline asm
	mov.u64 %rd26, %globaltimer;
	// end inline asm
	shr.u64 	%rd27, %rd26, 3;
	mul.hi.u64 	%rd28, %rd27, 2361183241434822607;
	shr.u64 	%rd29, %rd28, 4;
	mov.u32 	%r42, %ctaid.x;
	mul.wide.u32 	%rd30, %r42, 8;
	add.s64 	%rd31, %rd1, %rd30;
	st.global.u64 	[%rd31+640], %rd29;
$L__BB1_15:
	ret;

}


// ===== COMPILED SASS (sm_100) =====

	.target	sm_100

	.elftype	@"ET_EXEC"


//--------------------- .note.nv.tkinfo           --------------------------
	.section	.note.nv.tkinfo,"",@"SHT_NOTE"
	.sectionflags	@"SHF_NOTE_NV_TKINFO"
	.tkinfo
        /*0018*/ 	.word	0x00000002
        /*0030*/ 	.string	""
        /*0030*/ 	.string	"ptxas"
        /*0030*/ 	.string	"Cuda compilation tools, release 13.0, V13.0.88"
        /*0030*/ 	.string	"Build cuda_13.0.r13.0/compiler.36424714_0"
        /*0030*/ 	.string	"-arch sm_100 -m 64 "



//--------------------- .note.nv.cuinfo           --------------------------
	.section	.note.nv.cuinfo,"",@"SHT_NOTE"
	.sectionflags	@"SHF_NOTE_NV_CUINFO"
        /*0018*/ 	.short	0x0002
        /*001a*/ 	.short	0x0064
        /*001c*/ 	.short	0x0082
	.zero		2


//--------------------- .nv.info                  --------------------------
	.section	.nv.info,"",@"SHT_CUDA_INFO"
	.align	4


	//----- nvinfo : EIATTR_REGCOUNT
	.align		4
        /*0000*/ 	.byte	0x04, 0x2f
        /*0002*/ 	.short	(.L_2 - .L_1)
	.align		4
.L_1:
        /*0004*/ 	.word	index@(_Z6kernelfffPyiPiS_)
        /*0008*/ 	.word	0x00000014


	//----- nvinfo : EIATTR_FRAME_SIZE
	.align		4
.L_2:
        /*000c*/ 	.byte	0x04, 0x11
        /*000e*/ 	.short	(.L_4 - .L_3)
	.align		4
.L_3:
        /*0010*/ 	.word	index@(_Z6kernelfffPyiPiS_)
        /*0014*/ 	.word	0x00000000


	//----- nvinfo : EIATTR_REGCOUNT
	.align		4
.L_4:
        /*0018*/ 	.byte	0x04, 0x2f
        /*001a*/ 	.short	(.L_6 - .L_5)
	.align		4
.L_5:
        /*001c*/ 	.word	index@(_Z7kernel_fffPyiPiS_)
        /*0020*/ 	.word	0x00000014


	//----- nvinfo : EIATTR_FRAME_SIZE
	.align		4
.L_6:
        /*0024*/ 	.byte	0x04, 0x11
        /*0026*/ 	.short	(.L_8 - .L_7)
	.align		4
.L_7:
        /*0028*/ 	.word	index@(_Z7kernel_fffPyiPiS_)
        /*002c*/ 	.word	0x00000000


	//----- nvinfo : EIATTR_MIN_STACK_SIZE
	.align		4
.L_8:
        /*0030*/ 	.byte	0x04, 0x12
        /*0032*/ 	.short	(.L_10 - .L_9)
	.align		4
.L_9:
        /*0034*/ 	.word	index@(_Z7kernel_fffPyiPiS_)
        /*0038*/ 	.word	0x00000000


	//----- nvinfo : EIATTR_MIN_STACK_SIZE
	.align		4
.L_10:
        /*003c*/ 	.byte	0x04, 0x12
        /*003e*/ 	.short	(.L_12 - .L_11)
	.align		4
.L_11:
        /*0040*/ 	.word	index@(_Z6kernelfffPyiPiS_)
        /*0044*/ 	.word	0x00000000
.L_12:


//--------------------- .nv.compat                --------------------------
	.section	.nv.compat,"",@"SHT_CUDA_COMPAT_INFO"
	.align	4
        /*0000*/ 	.byte	0x02, 0x09, 0x00, 0x00, 0x02, 0x02, 0x01, 0x00, 0x02, 0x05, 0x05, 0x00, 0x03, 0x07, 0x01, 0x01
        /*0010*/ 	.byte	0x02, 0x03, 0x00, 0x00, 0x02, 0x06, 0x01, 0x00, 0x04, 0x0b, 0x08, 0x00, 0x01, 0x00, 0x00, 0x00
        /*0020*/ 	.byte	0x00, 0x00, 0x00, 0x00


//--------------------- .nv.info._Z7kernel_fffPyiPiS_ --------------------------
	.section	.nv.info._Z7kernel_fffPyiPiS_,"",@"SHT_CUDA_INFO"
	.sectionflags	@""
	.align	4


	//----- nvinfo : EIATTR_CUDA_API_VERSION
	.align		4
        /*0000*/ 	.byte	0x04, 0x37
        /*0002*/ 	.short	(.L_14 - .L_13)
.L_13:
        /*0004*/ 	.word	0x00000082


	//----- nvinfo : EIATTR_KPARAM_INFO
	.align		4
.L_14:
        /*0008*/ 	.byte	0x04, 0x17
        /*000a*/ 	.short	(.L_16 - .L_15)
.L_15:
        /*000c*/ 	.word	0x00000000
        /*0010*/ 	.short	0x0006
        /*0012*/ 	.short	0x0028
        /*0014*/ 	.byte	0x00, 0xf5, 0x21, 0x00


	//----- nvinfo : EIATTR_KPARAM_INFO
	.align		4
.L_16:
        /*0018*/ 	.byte	0x04, 0x17
        /*001a*/ 	.short	(.L_18 - .L_17)
.L_17:
        /*001c*/ 	.word	0x00000000
        /*0020*/ 	.short	0x0005
        /*0022*/ 	.short	0x0020
        /*0024*/ 	.byte	0x00, 0xf5, 0x21, 0x00


	//----- nvinfo : EIATTR_KPARAM_INFO
	.align		4
.L_18:
        /*0028*/ 	.byte	0x04, 0x17
        /*002a*/ 	.short	(.L_20 - .L_19)
.L_19:
        /*002c*/ 	.word	0x00000000
        /*0030*/ 	.short	0x0004
        /*0032*/ 	.short	0x0018
        /*0034*/ 	.byte	0x00, 0xf0, 0x11, 0x00


	//----- nvinfo : EIATTR_KPARAM_INFO
	.align		4
.L_20:
        /*0038*/ 	.byte	0x04, 0x17
        /*003a*/ 	.short	(.L_22 - .L_21)
.L_21:
        /*003c*/ 	.word	0x00000000
        /*0040*/ 	.short	0x0003
        /*0042*/ 	.short	0x0010
        /*0044*/ 	.byte	0x00, 0xf5, 0x21, 0x00


	//----- nvinfo : EIATTR_KPARAM_INFO
	.align		4
.L_22:
        /*0048*/ 	.byte	0x04, 0x17
        /*004a*/ 	.short	(.L_24 - .L_23)
.L_23:
        /*004c*/ 	.word	0x00000000
        /*0050*/ 	.short	0x0002
        /*0052*/ 	.short	0x0008
        /*0054*/ 	.byte	0x00, 0xf0, 0x11, 0x00


	//----- nvinfo : EIATTR_KPARAM_INFO
	.align		4
.L_24:
        /*0058*/ 	.byte	0x04, 0x17
        /*005a*/ 	.short	(.L_26 - .L_25)
.L_25:
        /*005c*/ 	.word	0x00000000
        /*0060*/ 	.short	0x0001
        /*0062*/ 	.short	0x0004
        /*0064*/ 	.byte	0x00, 0xf0, 0x11, 0x00


	//----- nvinfo : EIATTR_KPARAM_INFO
	.align		4
.L_26:
        /*0068*/ 	.byte	0x04, 0x17
        /*006a*/ 	.short	(.L_28 - .L_27)
.L_27:
        /*006c*/ 	.word	0x00000000
        /*0070*/ 	.short	0x0000
        /*0072*/ 	.short	0x0000
        /*0074*/ 	.byte	0x00, 0xf0, 0x11, 0x00


	//----- nvinfo : EIATTR_SPARSE_MMA_MASK
	.align		4
.L_28:
        /*0078*/ 	.byte	0x03, 0x50
        /*007a*/ 	.short	0x0000


	//----- nvinfo : EIATTR_MAXREG_COUNT
	.align		4
        /*007c*/ 	.byte	0x03, 0x1b
        /*007e*/ 	.short	0x00ff


	//----- nvinfo : EIATTR_NUM_BARRIERS
	.align		4
        /*0080*/ 	.byte	0x02, 0x4c
        /*0082*/ 	.byte	0x01
	.zero		1


	//----- nvinfo : EIATTR_MERCURY_ISA_VERSION
	.align		4
        /*0084*/ 	.byte	0x03, 0x5f
        /*0086*/ 	.short	0x0101


	//----- nvinfo : EIATTR_VRC_CTA_INIT_COUNT
	.align		4
        /*0088*/ 	.byte	0x02, 0x4a
	.zero		1
	.zero		1


	//----- nvinfo : EIATTR_EXIT_INSTR_OFFSETS
	.align		4
        /*008c*/ 	.byte	0x04, 0x1c
        /*008e*/ 	.short	(.L_30 - .L_29)


	//   ....[0]....
.L_29:
        /*0090*/ 	.word	0x00000990


	//   ....[1]....
        /*0094*/ 	.word	0x00000aa0


	//----- nvinfo : EIATTR_CRS_STACK_SIZE
	.align		4
.L_30:
        /*0098*/ 	.byte	0x04, 0x1e
        /*009a*/ 	.short	(.L_32 - .L_31)
.L_31:
        /*009c*/ 	.word	0x00000000


	//----- nvinfo : EIATTR_CBANK_PARAM_SIZE
	.align		4
.L_32:
        /*00a0*/ 	.byte	0x03, 0x19
        /*00a2*/ 	.short	0x0030


	//----- nvinfo : EIATTR_PARAM_CBANK
	.align		4
        /*00a4*/ 	.byte	0x04, 0x0a
        /*00a6*/ 	.short	(.L_34 - .L_33)
	.align		4
.L_33:
        /*00a8*/ 	.word	index@(.nv.constant0._Z7kernel_fffPyiPiS_)
        /*00ac*/ 	.short	0x0380
        /*00ae*/ 	.short	0x0030


	//----- nvinfo : EIATTR_SW_WAR
	.align		4
.L_34:
        /*00b0*/ 	.byte	0x04, 0x36
        /*00b2*/ 	.short	(.L_36 - .L_35)
.L_35:
        /*00b4*/ 	.word	0x00000008
.L_36:


//--------------------- .nv.info._Z6kernelfffPyiPiS_ --------------------------
	.section	.nv.info._Z6kernelfffPyiPiS_,"",@"SHT_CUDA_INFO"
	.sectionflags	@""
	.align	4


	//----- nvinfo : EIATTR_CUDA_API_VERSION
	.align		4
        /*0000*/ 	.byte	0x04, 0x37
        /*0002*/ 	.short	(.L_38 - .L_37)
.L_37:
        /*0004*/ 	.word	0x00000082


	//----- nvinfo : EIATTR_KPARAM_INFO
	.align		4
.L_38:
        /*0008*/ 	.byte	0x04, 0x17
        /*000a*/ 	.short	(.L_40 - .L_39)
.L_39:
        /*000c*/ 	.word	0x00000000
        /*0010*/ 	.short	0x0006
        /*0012*/ 	.short	0x0028
        /*0014*/ 	.byte	0x00, 0xf5, 0x21, 0x00


	//----- nvinfo : EIATTR_KPARAM_INFO
	.align		4
.L_40:
        /*0018*/ 	.byte	0x04, 0x17
        /*001a*/ 	.short	(.L_42 - .L_41)
.L_41:
        /*001c*/ 	.word	0x00000000
        /*0020*/ 	.short	0x0005
        /*0022*/ 	.short	0x0020
        /*0024*/ 	.byte	0x00, 0xf5, 0x21, 0x00


	//----- nvinfo : EIATTR_KPARAM_INFO
	.align		4
.L_42:
        /*0028*/ 	.byte	0x04, 0x17
        /*002a*/ 	.short	(.L_44 - .L_43)
.L_43:
        /*002c*/ 	.word	0x00000000
        /*0030*/ 	.short	0x0004
        /*0032*/ 	.short	0x0018
        /*0034*/ 	.byte	0x00, 0xf0, 0x11, 0x00


	//----- nvinfo : EIATTR_KPARAM_INFO
	.align		4
.L_44:
        /*0038*/ 	.byte	0x04, 0x17
        /*003a*/ 	.short	(.L_46 - .L_45)
.L_45:
        /*003c*/ 	.word	0x00000000
        /*0040*/ 	.short	0x0003
        /*0042*/ 	.short	0x0010
        /*0044*/ 	.byte	0x00, 0xf5, 0x21, 0x00


	//----- nvinfo : EIATTR_KPARAM_INFO
	.align		4
.L_46:
        /*0048*/ 	.byte	0x04, 0x17
        /*004a*/ 	.short	(.L_48 - .L_47)
.L_47:
        /*004c*/ 	.word	0x00000000
        /*0050*/ 	.short	0x0002
        /*0052*/ 	.short	0x0008
        /*0054*/ 	.byte	0x00, 0xf0, 0x11, 0x00


	//----- nvinfo : EIATTR_KPARAM_INFO
	.align		4
.L_48:
        /*0058*/ 	.byte	0x04, 0x17
        /*005a*/ 	.short	(.L_50 - .L_49)
.L_49:
        /*005c*/ 	.word	0x00000000
        /*0060*/ 	.short	0x0001
        /*0062*/ 	.short	0x0004
        /*0064*/ 	.byte	0x00, 0xf0, 0x11, 0x00


	//----- nvinfo : EIATTR_KPARAM_INFO
	.align		4
.L_50:
        /*0068*/ 	.byte	0x04, 0x17
        /*006a*/ 	.short	(.L_52 - .L_51)
.L_51:
        /*006c*/ 	.word	0x00000000
        /*0070*/ 	.short	0x0000
        /*0072*/ 	.short	0x0000
        /*0074*/ 	.byte	0x00, 0xf0, 0x11, 0x00


	//----- nvinfo : EIATTR_SPARSE_MMA_MASK
	.align		4
.L_52:
        /*0078*/ 	.byte	0x03, 0x50
        /*007a*/ 	.short	0x0000


	//----- nvinfo : EIATTR_MAXREG_COUNT
	.align		4
        /*007c*/ 	.byte	0x03, 0x1b
        /*007e*/ 	.short	0x00ff


	//----- nvinfo : EIATTR_NUM_BARRIERS
	.align		4
        /*0080*/ 	.byte	0x02, 0x4c
        /*0082*/ 	.byte	0x01
	.zero		1


	//----- nvinfo : EIATTR_MERCURY_ISA_VERSION
	.align		4
        /*0084*/ 	.byte	0x03, 0x5f
        /*0086*/ 	.short	0x0101


	//----- nvinfo : EIATTR_VRC_CTA_INIT_COUNT
	.align		4
        /*0088*/ 	.byte	0x02, 0x4a
	.zero		1
	.zero		1


	//----- nvinfo : EIATTR_EXIT_INSTR_OFFSETS
	.align		4
        /*008c*/ 	.byte	0x04, 0x1c
        /*008e*/ 	.short	(.L_54 - .L_53)


	//   ....[0]....
.L_53:
        /*0090*/ 	.word	0x00000990


	//   ....[1]....
        /*0094*/ 	.word	0x00000aa0


	//----- nvinfo : EIATTR_CRS_STACK_SIZE
	.align		4
.L_54:
        /*0098*/ 	.byte	0x04, 0x1e
        /*009a*/ 	.short	(.L_56 - .L_55)
.L_55:
        /*009c*/ 	.word	0x00000000


	//----- nvinfo : EIATTR_CBANK_PARAM_SIZE
	.align		4
.L_56:
        /*00a0*/ 	.byte	0x03, 0x19
        /*00a2*/ 	.short	0x0030


	//----- nvinfo : EIATTR_PARAM_CBANK
	.align		4
        /*00a4*/ 	.byte	0x04, 0x0a
        /*00a6*/ 	.short	(.L_58 - .L_57)
	.align		4
.L_57:
        /*00a8*/ 	.word	index@(.nv.constant0._Z6kernelfffPyiPiS_)
        /*00ac*/ 	.short	0x0380
        /*00ae*/ 	.short	0x0030


	//----- nvinfo : EIATTR_SW_WAR
	.align		4
.L_58:
        /*00b0*/ 	.byte	0x04, 0x36
        /*00b2*/ 	.short	(.L_60 - .L_59)
.L_59:
        /*00b4*/ 	.word	0x00000008
.L_60:


//--------------------- .nv.callgraph             --------------------------
	.section	.nv.callgraph,"",@"SHT_CUDA_CALLGRAPH"
	.align	4
	.sectionentsize	8
	.align		4
        /*0000*/ 	.word	0x00000000
	.align		4
        /*0004*/ 	.word	0xffffffff
	.align		4
        /*0008*/ 	.word	0x00000000
	.align		4
        /*000c*/ 	.word	0xfffffffe
	.align		4
        /*0010*/ 	.word	0x00000000
	.align		4
        /*0014*/ 	.word	0xfffffffd
	.align		4
        /*0018*/ 	.word	0x00000000
	.align		4
        /*001c*/ 	.word	0xfffffffc


//--------------------- .nv.constant4             --------------------------
	.section	.nv.constant4,"a",@progbits
	.align	8
	.align		8
.nv.constant4:
        /*0000*/ 	.dword	__cudart_i2opi_f


//--------------------- .text._Z7kernel_fffPyiPiS_ --------------------------
	.section	.text._Z7kernel_fffPyiPiS_,"ax",@progbits
	.align	128
        .global         _Z7kernel_fffPyiPiS_
        .type           _Z7kernel_fffPyiPiS_,@function
        .size           _Z7kernel_fffPyiPiS_,(.L_x_16 - _Z7kernel_fffPyiPiS_)
        .other          _Z7kernel_fffPyiPiS_,@"STO_CUDA_ENTRY STV_DEFAULT"
_Z7kernel_fffPyiPiS_:
.text._Z7kernel_fffPyiPiS_:
[----:B------:R-:W-:Y:S01]  /*0000*/  LDC R1, c[0x0][0x37c] ;  /* 0x0000df00ff017b82 */ /* 0x000fe20000000800 */
[----:B------:R-:W0:Y:S01]  /*0010*/  S2R R8, SR_TID.X ;  /* 0x0000000000087919 */ /* 0x000e220000002100 */
[----:B------:R-:W1:Y:S01]  /*0020*/  LDCU UR4, c[0x0][0x380] ;  /* 0x00007000ff0477ac */ /* 0x000e620008000800 */
[----:B------:R-:W-:Y:S01]  /*0030*/  BSSY.RECONVERGENT B0, `(.L_x_0) ;  /* 0x0000015000007945 */ /* 0x000fe20003800200 */
[----:B------:R-:W2:Y:S01]  /*0040*/  LDCU.64 UR6, c[0x0][0x358] ;  /* 0x00006b00ff0677ac */ /* 0x000ea20008000a00 */
[----:B-1----:R-:W-:Y:S01]  /*0050*/  IMAD.U32 R0, RZ, RZ, UR4 ;  /* 0x00000004ff007e24 */ /* 0x002fe2000f8e00ff */
[----:B0-----:R-:W-:-:S13]  /*0060*/  ISETP.NE.AND P0, PT, R8, RZ, PT ;  /* 0x000000ff0800720c */ /* 0x001fda0003f05270 */
[----:B--2---:R-:W-:Y:S05]  /*0070*/  @P0 BRA `(.L_x_1) ;  /* 0x0000000000400947 */ /* 0x004fea0003800000 */
[----:B------:R-:W-:Y:S01]  /*0080*/  CS2R R2, SR_GLOBALTIMERLO ;  /* 0x0000000000027805 */ /* 0x000fe20000015200 */
[----:B------:R-:W0:Y:S05]  /*0090*/  S2R R9, SR_CTAID.X ;  /* 0x0000000000097919 */ /* 0x000e2a0000002500 */
[--C-:B------:R-:W-:Y:S01]  /*00a0*/  SHF.R.U32.HI R13, RZ, 0x3, R3.reuse ;  /* 0x00000003ff0d7819 */ /* 0x100fe20000011603 */
[----:B------:R-:W0:Y:S01]  /*00b0*/  LDC.64 R10, c[0x0][0x390] ;  /* 0x0000e400ff0a7b82 */ /* 0x000e220000000a00 */
[----:B------:R-:W-:-:S03]  /*00c0*/  SHF.R.U64 R3, R2, 0x3, R3 ;  /* 0x0000000302037819 */ /* 0x000fc60000001203 */
[----:B------:R-:W-:-:S04]  /*00d0*/  IMAD.WIDE.U32 R4, R13, -0x1cac0831, RZ ;  /* 0xe353f7cf0d047825 */ /* 0x000fc800078e00ff */
[----:B------:R-:W-:-:S04]  /*00e0*/  IMAD.WIDE.U32 R4, P0, R3, 0x20c49ba5, R4 ;  /* 0x20c49ba503047825 */ /* 0x000fc80007800004 */
[----:B------:R-:W-:-:S04]  /*00f0*/  IMAD.WIDE.U32 R2, R3, -0x1cac0831, RZ ;  /* 0xe353f7cf03027825 */ /* 0x000fc800078e00ff */
[----:B------:R-:W-:Y:S01]  /*0100*/  IMAD.X R7, RZ, RZ, RZ, P0 ;  /* 0x000000ffff077224 */ /* 0x000fe200000e06ff */
[----:B------:R-:W-:Y:S01]  /*0110*/  IADD3 RZ, P0, PT, R3, R4, RZ ;  /* 0x0000000403ff7210 */ /* 0x000fe20007f1e0ff */
[----:B------:R-:W-:-:S04]  /*0120*/  IMAD.MOV.U32 R6, RZ, RZ, R5 ;  /* 0x000000ffff067224 */ /* 0x000fc800078e0005 */
[----:B------:R-:W-:-:S05]  /*0130*/  IMAD.WIDE.U32.X R2, R13, 0x20c49ba5, R6, P0 ;  /* 0x20c49ba50d027825 */ /* 0x000fca00000e0406 */
[--C-:B------:R-:W-:Y:S02]  /*0140*/  SHF.R.U64 R4, R2, 0x4, R3.reuse ;  /* 0x0000000402047819 */ /* 0x100fe40000001203 */
[----:B------:R-:W-:Y:S01]  /*0150*/  SHF.R.U32.HI R5, RZ, 0x4, R3 ;  /* 0x00000004ff057819 */ /* 0x000fe20000011603 */
[----:B0-----:R-:W-:-:S05]  /*0160*/  IMAD.WIDE.U32 R2, R9, 0x8, R10 ;  /* 0x0000000809027825 */ /* 0x001fca00078e000a */
[----:B------:R0:W-:Y:S02]  /*0170*/  STG.E.64 desc[UR6][R2.64], R4 ;  /* 0x0000000402007986 */ /* 0x0001e4000c101b06 */
.L_x_1:
[----:B------:R-:W-:Y:S05]  /*0180*/  BSYNC.RECONVERGENT B0 ;  /* 0x0000000000007941 */ /* 0x000fea0003800200 */
.L_x_0:
[----:B------:R-:W1:Y:S02]  /*0190*/  LDCU UR4, c[0x0][0x398] ;  /* 0x00007300ff0477ac */ /* 0x000e640008000800 */
[----:B-1----:R-:W-:-:S09]  /*01a0*/  UISETP.GE.AND UP0, UPT, UR4, 0x1, UPT ;  /* 0x000000010400788c */ /* 0x002fd2000bf06270 */
[----:B------:R-:W-:Y:S05]  /*01b0*/  BRA.U !UP0, `(.L_x_2) ;  /* 0x0000000508ec7547 */ /* 0x000fea000b800000 */
[----:B------:R-:W-:-:S05]  /*01c0*/  UMOV UR4, URZ ;  /* 0x000000ff00047c82 */ /* 0x000fca0008000000 */
.L_x_6:
[C---:B0-----:R-:W-:Y:S01]  /*01d0*/  FMUL R3, R0.reuse, 0.63661974668502807617 ;  /* 0x3f22f98300037820 */ /* 0x041fe20000400000 */
[----:B------:R-:W-:-:S05]  /*01e0*/  FSETP.GE.AND P0, PT, |R0|, 105615, PT ;  /* 0x47ce47800000780b */ /* 0x000fca0003f06200 */
[----:B------:R-:W0:Y:S02]  /*01f0*/  F2I.NTZ R3, R3 ;  /* 0x0000000300037305 */ /* 0x000e240000203100 */
[----:B0-----:R-:W-:-:S05]  /*0200*/  I2FP.F32.S32 R5, R3 ;  /* 0x0000000300057245 */ /* 0x001fca0000201400 */
[----:B------:R-:W-:-:S04]  /*0210*/  FFMA R4, R5, -1.5707962512969970703, R0 ;  /* 0xbfc90fda05047823 */ /* 0x000fc80000000000 */
[----:B------:R-:W-:-:S04]  /*0220*/  FFMA R4, R5, -7.5497894158615963534e-08, R4 ;  /* 0xb3a2216805047823 */ /* 0x000fc80000000004 */
[----:B------:R-:W-:Y:S01]  /*0230*/  FFMA R6, R5, -5.3903029534742383927e-15, R4 ;  /* 0xa7c234c505067823 */ /* 0x000fe20000000004 */
[----:B------:R-:W-:Y:S06]  /*0240*/  @!P0 BRA `(.L_x_3) ;  /* 0x0000000400748947 */ /* 0x000fec0003800000 */
[----:B------:R-:W-:-:S13]  /*0250*/  FSETP.NEU.AND P0, PT, |R0|, +INF , PT ;  /* 0x7f8000000000780b */ /* 0x000fda0003f0d200 */
[----:B------:R-:W-:Y:S01]  /*0260*/  @!P0 FMUL R6, RZ, R0 ;  /* 0x00000000ff068220 */ /* 0x000fe20000400000 */
[----:B------:R-:W-:Y:S01]  /*0270*/  @!P0 IMAD.MOV.U32 R3, RZ, RZ, RZ ;  /* 0x000000ffff038224 */ /* 0x000fe200078e00ff */
[----:B------:R-:W-:Y:S06]  /*0280*/  @!P0 BRA `(.L_x_3) ;  /* 0x0000000400648947 */ /* 0x000fec0003800000 */
[----:B------:R-:W-:Y:S01]  /*0290*/  IMAD.SHL.U32 R4, R0, 0x100, RZ ;  /* 0x0000010000047824 */ /* 0x000fe200078e00ff */
[----:B------:R-:W-:Y:S01]  /*02a0*/  CS2R R14, SRZ ;  /* 0x00000000000e7805 */ /* 0x000fe2000001ff00 */
[----:B------:R-:W-:Y:S01]  /*02b0*/  IMAD.MOV.U32 R3, RZ, RZ, RZ ;  /* 0x000000ffff037224 */ /* 0x000fe200078e00ff */
[----:B------:R-:W0:Y:S02]  /*02c0*/  LDCU.64 UR8, c[0x4][URZ] ;  /* 0x01000000ff0877ac */ /* 0x000e240008000a00 */
[----:B------:R-:W-:Y:S01]  /*02d0*/  LOP3.LUT R17, R4, 0x80000000, RZ, 0xfc, !PT ;  /* 0x8000000004117812 */ /* 0x000fe200078efcff */
[----:B------:R-:W-:-:S06]  /*02e0*/  UMOV UR5, URZ ;  /* 0x000000ff00057c82 */ /* 0x000fcc0008000000 */
.L_x_4:
[----:B0-----:R-:W-:Y:S01]  /*02f0*/  MOV R6, UR8 ;  /* 0x0000000800067c02 */ /* 0x001fe20008000f00 */
[----:B------:R-:W-:-:S05]  /*0300*/  IMAD.U32 R7, RZ, RZ, UR9 ;  /* 0x00000009ff077e24 */ /* 0x000fca000f8e00ff */
[----:B------:R-:W2:Y:S01]  /*0310*/  LDG.E.CONSTANT R4, desc[UR6][R6.64] ;  /* 0x0000000606047981 */ /* 0x000ea2000c1e9900 */
[----:B------:R-:W-:Y:S01]  /*0320*/  UIADD3 UR5, UPT, UPT, UR5, 0x1, URZ ;  /* 0x0000000105057890 */ /* 0x000fe2000fffe0ff */
[C---:B------:R-:W-:Y:S01]  /*0330*/  ISETP.EQ.AND P0, PT, R14.reuse, RZ, PT ;  /* 0x000000ff0e00720c */ /* 0x040fe20003f02270 */
[----:B------:R-:W-:Y:S01]  /*0340*/  UIADD3 UR8, UP1, UPT, UR8, 0x4, URZ ;  /* 0x0000000408087890 */ /* 0x000fe2000ff3e0ff */
[C---:B------:R-:W-:Y:S01]  /*0350*/  ISETP.EQ.AND P1, PT, R14.reuse, 0x4, PT ;  /* 0x000000040e00780c */ /* 0x040fe20003f22270 */
[----:B------:R-:W-:Y:S01]  /*0360*/  UISETP.NE.AND UP0, UPT, UR5, 0x6, UPT ;  /* 0x000000060500788c */ /* 0x000fe2000bf05270 */
[C---:B------:R-:W-:Y:S01]  /*0370*/  ISETP.EQ.AND P2, PT, R14.reuse, 0x8, PT ;  /* 0x000000080e00780c */ /* 0x040fe20003f42270 */
[----:B------:R-:W-:Y:S01]  /*0380*/  UIADD3.X UR9, UPT, UPT, URZ, UR9, URZ, UP1, !UPT ;  /* 0x00000009ff097290 */ /* 0x000fe20008ffe4ff */
[C---:B------:R-:W-:Y:S02]  /*0390*/  ISETP.EQ.AND P3, PT, R14.reuse, 0xc, PT ;  /* 0x0000000c0e00780c */ /* 0x040fe40003f62270 */
[----:B------:R-:W-:-:S02]  /*03a0*/  ISETP.EQ.AND P4, PT, R14, 0x10, PT ;  /* 0x000000100e00780c */ /* 0x000fc40003f82270 */
[C---:B------:R-:W-:Y:S01]  /*03b0*/  ISETP.EQ.AND P5, PT, R14.reuse, 0x14, PT ;  /* 0x000000140e00780c */ /* 0x040fe20003fa2270 */
[----:B------:R-:W-:Y:S02]  /*03c0*/  VIADD R14, R14, 0x4 ;  /* 0x000000040e0e7836 */ /* 0x000fe40000000000 */
[----:B--2---:R-:W-:-:S03]  /*03d0*/  IMAD.WIDE.U32 R4, R4, R17, RZ ;  /* 0x0000001104047225 */ /* 0x004fc600078e00ff */
[----:B------:R-:W-:-:S05]  /*03e0*/  IADD3 R4, P6, PT, R4, R3, RZ ;  /* 0x0000000304047210 */ /* 0x000fca0007fde0ff */
[----:B------:R-:W-:Y:S01]  /*03f0*/  @P4 MOV R12, R4 ;  /* 0x00000004000c4202 */ /* 0x000fe20000000f00 */
[----:B------:R-:W-:Y:S02]  /*0400*/  IMAD.X R3, R5, 0x1, R15, P6 ;  /* 0x0000000105037824 */ /* 0x000fe400030e060f */
[--C-:B------:R-:W-:Y:S02]  /*0410*/  @P0 IMAD.MOV.U32 R2, RZ, RZ, R4.reuse ;  /* 0x000000ffff020224 */ /* 0x100fe400078e0004 */
[--C-:B------:R-:W-:Y:S02]  /*0420*/  @P1 IMAD.MOV.U32 R9, RZ, RZ, R4.reuse ;  /* 0x000000ffff091224 */ /* 0x100fe400078e0004 */
[--C-:B------:R-:W-:Y:S02]  /*0430*/  @P2 IMAD.MOV.U32 R10, RZ, RZ, R4.reuse ;  /* 0x000000ffff0a2224 */ /* 0x100fe400078e0004 */
[--C-:B------:R-:W-:Y:S02]  /*0440*/  @P3 IMAD.MOV.U32 R11, RZ, RZ, R4.reuse ;  /* 0x000000ffff0b3224 */ /* 0x100fe400078e0004 */
[----:B------:R-:W-:Y:S01]  /*0450*/  @P5 IMAD.MOV.U32 R13, RZ, RZ, R4 ;  /* 0x000000ffff0d5224 */ /* 0x000fe200078e0004 */
[----:B------:R-:W-:Y:S06]  /*0460*/  BRA.U UP0, `(.L_x_4) ;  /* 0xfffffffd00a07547 */ /* 0x000fec000b83ffff */
[----:B------:R-:W-:-:S04]  /*0470*/  SHF.R.U32.HI R4, RZ, 0x17, R0 ;  /* 0x00000017ff047819 */ /* 0x000fc80000011600 */
[C---:B------:R-:W-:Y:S02]  /*0480*/  LOP3.LUT R5, R4.reuse, 0xe0, RZ, 0xc0, !PT ;  /* 0x000000e004057812 */ /* 0x040fe400078ec0ff */
[----:B------:R-:W-:-:S03]  /*0490*/  LOP3.LUT P6, RZ, R4, 0x1f, RZ, 0xc0, !PT ;  /* 0x0000001f04ff7812 */ /* 0x000fc600078cc0ff */
[----:B------:R-:W-:-:S05]  /*04a0*/  VIADD R5, R5, 0xffffff80 ;  /* 0xffffff8005057836 */ /* 0x000fca0000000000 */
[----:B------:R-:W-:-:S05]  /*04b0*/  SHF.R.U32.HI R5, RZ, 0x5, R5 ;  /* 0x00000005ff057819 */ /* 0x000fca0000011605 */
[----:B------:R-:W-:-:S05]  /*04c0*/  IMAD.U32 R7, R5, -0x4, RZ ;  /* 0xfffffffc05077824 */ /* 0x000fca00078e00ff */
[C---:B------:R-:W-:Y:S02]  /*04d0*/  ISETP.EQ.AND P3, PT, R7.reuse, -0x18, PT ;  /* 0xffffffe80700780c */ /* 0x040fe40003f62270 */
[C---:B------:R-:W-:Y:S02]  /*04e0*/  ISETP.EQ.AND P4, PT, R7.reuse, -0x14, PT ;  /* 0xffffffec0700780c */ /* 0x040fe40003f82270 */
[C---:B------:R-:W-:Y:S02]  /*04f0*/  ISETP.EQ.AND P2, PT, R7.reuse, -0x10, PT ;  /* 0xfffffff00700780c */ /* 0x040fe40003f42270 */
[C---:B------:R-:W-:Y:S02]  /*0500*/  ISETP.EQ.AND P1, PT, R7.reuse, -0xc, PT ;  /* 0xfffffff40700780c */ /* 0x040fe40003f22270 */
[C---:B------:R-:W-:Y:S02]  /*0510*/  ISETP.EQ.AND P0, PT, R7.reuse, -0x8, PT ;  /* 0xfffffff80700780c */ /* 0x040fe40003f02270 */
[----:B------:R-:W-:-:S03]  /*0520*/  ISETP.EQ.AND P5, PT, R7, RZ, PT ;  /* 0x000000ff0700720c */ /* 0x000fc60003fa2270 */
[----:B------:R-:W-:Y:S01]  /*0530*/  @P3 IMAD.MOV.U32 R5, RZ, RZ, R2 ;  /* 0x000000ffff053224 */ /* 0x000fe200078e0002 */
[C---:B------:R-:W-:Y:S01]  /*0540*/  ISETP.EQ.AND P3, PT, R7.reuse, -0x4, PT ;  /* 0xfffffffc0700780c */ /* 0x040fe20003f62270 */
[----:B------:R-:W-:Y:S01]  /*0550*/  @P4 IMAD.MOV.U32 R5, RZ, RZ, R9 ;  /* 0x000000ffff054224 */ /* 0x000fe200078e0009 */
[----:B------:R-:W-:Y:S01]  /*0560*/  @P4 MOV R6, R2 ;  /* 0x0000000200064202 */ /* 0x000fe20000000f00 */
[----:B------:R-:W-:Y:S01]  /*0570*/  @P2 IMAD.MOV.U32 R5, RZ, RZ, R10 ;  /* 0x000000ffff052224 */ /* 0x000fe200078e000a */
[----:B------:R-:W-:Y:S01]  /*0580*/  ISETP.EQ.AND P4, PT, R7, 0x4, PT ;  /* 0x000000040700780c */ /* 0x000fe20003f82270 */
[----:B------:R-:W-:Y:S02]  /*0590*/  @P1 IMAD.MOV.U32 R5, RZ, RZ, R11 ;  /* 0x000000ffff051224 */ /* 0x000fe400078e000b */
[----:B------:R-:W-:Y:S02]  /*05a0*/  @P0 IMAD.MOV.U32 R5, RZ, RZ, R12 ;  /* 0x000000ffff050224 */ /* 0x000fe400078e000c */
[----:B------:R-:W-:-:S02]  /*05b0*/  @P2 IMAD.MOV.U32 R6, RZ, RZ, R9 ;  /* 0x000000ffff062224 */ /* 0x000fc400078e0009 */
[----:B------:R-:W-:Y:S01]  /*05c0*/  @P1 IMAD.MOV.U32 R6, RZ, RZ, R10 ;  /* 0x000000ffff061224 */ /* 0x000fe200078e000a */
[----:B------:R-:W-:Y:S01]  /*05d0*/  @P0 MOV R6, R11 ;  /* 0x0000000b00060202 */ /* 0x000fe20000000f00 */
[----:B------:R-:W-:Y:S02]  /*05e0*/  @P3 IMAD.MOV.U32 R5, RZ, RZ, R13 ;  /* 0x000000ffff053224 */ /* 0x000fe400078e000d */
[----:B------:R-:W-:Y:S02]  /*05f0*/  @P5 IMAD.MOV.U32 R5, RZ, RZ, R3 ;  /* 0x000000ffff055224 */ /* 0x000fe400078e0003 */
[----:B------:R-:W-:Y:S02]  /*0600*/  @P3 IMAD.MOV.U32 R6, RZ, RZ, R12 ;  /* 0x000000ffff063224 */ /* 0x000fe400078e000c */
[----:B------:R-:W-:Y:S01]  /*0610*/  @P5 IMAD.MOV.U32 R6, RZ, RZ, R13 ;  /* 0x000000ffff065224 */ /* 0x000fe200078e000d */
[----:B------:R-:W-:Y:S01]  /*0620*/  @P4 MOV R6, R3 ;  /* 0x0000000300064202 */ /* 0x000fe20000000f00 */
[----:B------:R-:W-:Y:S01]  /*0630*/  IMAD.MOV.U32 R14, RZ, RZ, R5 ;  /* 0x000000ffff0e7224 */ /* 0x000fe200078e0005 */
[----:B------:R-:W-:Y:S06]  /*0640*/  @!P6 BRA `(.L_x_5) ;  /* 0x00000000002ce947 */ /* 0x000fec0003800000 */
[----:B------:R-:W-:Y:S02]  /*0650*/  @P2 IMAD.MOV.U32 R5, RZ, RZ, R2 ;  /* 0x000000ffff052224 */ /* 0x000fe400078e0002 */
[----:B------:R-:W-:Y:S02]  /*0660*/  @P1 IMAD.MOV.U32 R5, RZ, RZ, R9 ;  /* 0x000000ffff051224 */ /* 0x000fe400078e0009 */
[----:B------:R-:W-:Y:S01]  /*0670*/  @P0 IMAD.MOV.U32 R5, RZ, RZ, R10 ;  /* 0x000000ffff050224 */ /* 0x000fe200078e000a */
[----:B------:R-:W-:Y:S01]  /*0680*/  ISETP.EQ.AND P0, PT, R7, 0x8, PT ;  /* 0x000000080700780c */ /* 0x000fe20003f02270 */
[----:B------:R-:W-:Y:S01]  /*0690*/  @P3 IMAD.MOV.U32 R5, RZ, RZ, R11 ;  /* 0x000000ffff053224 */ /* 0x000fe200078e000b */
[----:B------:R-:W-:Y:S01]  /*06a0*/  @P5 MOV R5, R12 ;  /* 0x0000000c00055202 */ /* 0x000fe20000000f00 */
[----:B------:R-:W-:Y:S01]  /*06b0*/  @P4 IMAD.MOV.U32 R5, RZ, RZ, R13 ;  /* 0x000000ffff054224 */ /* 0x000fe200078e000d */
[----:B------:R-:W-:-:S04]  /*06c0*/  LOP3.LUT R7, R4, 0x1f, RZ, 0xc0, !PT ;  /* 0x0000001f04077812 */ /* 0x000fc800078ec0ff */
[----:B------:R-:W-:-:S05]  /*06d0*/  SHF.L.W.U32.HI R14, R6, R7, R14 ;  /* 0x00000007060e7219 */ /* 0x000fca0000010e0e */
[----:B------:R-:W-:-:S05]  /*06e0*/  @P0 IMAD.MOV.U32 R5, RZ, RZ, R3 ;  /* 0x000000ffff050224 */ /* 0x000fca00078e0003 */
[----:B------:R-:W-:-:S07]  /*06f0*/  SHF.L.W.U32.HI R6, R5, R7, R6 ;  /* 0x0000000705067219 */ /* 0x000fce0000010e06 */
.L_x_5:
[C---:B------:R-:W-:Y:S01]  /*0700*/  SHF.L.W.U32.HI R15, R6.reuse, 0x2, R14 ;  /* 0x00000002060f7819 */ /* 0x040fe20000010e0e */
[----:B------:R-:W-:Y:S01]  /*0710*/  IMAD.SHL.U32 R6, R6, 0x4, RZ ;  /* 0x0000000406067824 */ /* 0x000fe200078e00ff */
[----:B------:R-:W-:Y:S01]  /*0720*/  UMOV UR8, 0x54442d19 ;  /* 0x54442d1900087882 */ /* 0x000fe20000000000 */
[----:B------:R-:W-:Y:S01]  /*0730*/  UMOV UR9, 0x3bf921fb ;  /* 0x3bf921fb00097882 */ /* 0x000fe20000000000 */
[----:B------:R-:W-:Y:S02]  /*0740*/  SHF.R.S32.HI R3, RZ, 0x1f, R15 ;  /* 0x0000001fff037819 */ /* 0x000fe4000001140f */
[----:B------:R-:W-:Y:S02]  /*0750*/  ISETP.GE.AND P0, PT, R0, RZ, PT ;  /* 0x000000ff0000720c */ /* 0x000fe40003f06270 */
[C---:B------:R-:W-:Y:S02]  /*0760*/  LOP3.LUT R6, R3.reuse, R6, RZ, 0x3c, !PT ;  /* 0x0000000603067212 */ /* 0x040fe400078e3cff */
[----:B------:R-:W-:-:S02]  /*0770*/  LOP3.LUT R7, R3, R15, RZ, 0x3c, !PT ;  /* 0x0000000f03077212 */ /* 0x000fc400078e3cff */
[----:B------:R-:W-:Y:S02]  /*0780*/  SHF.R.U32.HI R3, RZ, 0x1e, R14 ;  /* 0x0000001eff037819 */ /* 0x000fe4000001160e */
[----:B------:R-:W0:Y:S01]  /*0790*/  I2F.F64.S64 R4, R6 ;  /* 0x0000000600047312 */ /* 0x000e220000301c00 */
[C---:B------:R-:W-:Y:S02]  /*07a0*/  LOP3.LUT R0, R15.reuse, R0, RZ, 0x3c, !PT ;  /* 0x000000000f007212 */ /* 0x040fe400078e3cff */
[----:B------:R-:W-:Y:S02]  /*07b0*/  LEA.HI R3, R15, R3, RZ, 0x1 ;  /* 0x000000030f037211 */ /* 0x000fe400078f08ff */
[----:B------:R-:W-:-:S03]  /*07c0*/  ISETP.GE.AND P1, PT, R0, RZ, PT ;  /* 0x000000ff0000720c */ /* 0x000fc60003f26270 */
[----:B------:R-:W-:-:S04]  /*07d0*/  IMAD.MOV R0, RZ, RZ, -R3 ;  /* 0x000000ffff007224 */ /* 0x000fc800078e0a03 */
[----:B------:R-:W-:Y:S01]  /*07e0*/  @!P0 IMAD.MOV.U32 R3, RZ, RZ, R0 ;  /* 0x000000ffff038224 */ /* 0x000fe200078e0000 */
[----:B0-----:R-:W-:-:S10]  /*07f0*/  DMUL R4, R4, UR8 ;  /* 0x0000000804047c28 */ /* 0x001fd40008000000 */
[----:B------:R-:W0:Y:S02]  /*0800*/  F2F.F32.F64 R4, R4 ;  /* 0x0000000400047310 */ /* 0x000e240000301000 */
[----:B0-----:R-:W-:-:S07]  /*0810*/  FSEL R6, -R4, R4, !P1 ;  /* 0x0000000404067208 */ /* 0x001fce0004800100 */
.L_x_3:
[----:B------:R-:W-:Y:S01]  /*0820*/  MOV R0, 0x37cbac00 ;  /* 0x37cbac0000007802 */ /* 0x000fe20000000f00 */
[----:B------:R-:W0:Y:S01]  /*0830*/  LDCU UR5, c[0x0][0x398] ;  /* 0x00007300ff0577ac */ /* 0x000e220008000800 */
[C---:B------:R-:W-:Y:S01]  /*0840*/  LOP3.LUT R4, R3.reuse, 0x1, RZ, 0xc0, !PT ;  /* 0x0000000103047812 */ /* 0x040fe200078ec0ff */
[----:B------:R-:W-:Y:S01]  /*0850*/  FMUL R5, R6, R6 ;  /* 0x0000000606057220 */ /* 0x000fe20000400000 */
[----:B------:R-:W-:Y:S01]  /*0860*/  IMAD.MOV.U32 R7, RZ, RZ, 0x3effffff ;  /* 0x3effffffff077424 */ /* 0x000fe200078e00ff */
[----:B------:R-:W-:Y:S01]  /*0870*/  LOP3.LUT P1, RZ, R3, 0x2, RZ, 0xc0, !PT ;  /* 0x0000000203ff7812 */ /* 0x000fe2000782c0ff */
[----:B------:R-:W-:Y:S01]  /*0880*/  UIADD3 UR4, UPT, UPT, UR4, 0x1, URZ ;  /* 0x0000000104047890 */ /* 0x000fe2000fffe0ff */
[----:B------:R-:W-:Y:S01]  /*0890*/  ISETP.NE.U32.AND P0, PT, R4, 0x1, PT ;  /* 0x000000010400780c */ /* 0x000fe20003f05070 */
[----:B------:R-:W-:Y:S01]  /*08a0*/  FFMA R0, R5, R0, -0.0013887860113754868507 ;  /* 0xbab607ed05007423 */ /* 0x000fe20000000000 */
[----:B------:R-:W-:Y:S02]  /*08b0*/  IMAD.MOV.U32 R4, RZ, RZ, 0x3d2aaabb ;  /* 0x3d2aaabbff047424 */ /* 0x000fe400078e00ff */
[----:B------:R-:W-:-:S02]  /*08c0*/  FSEL R3, -R7, -0.16666662693023681641, !P0 ;  /* 0xbe2aaaa807037808 */ /* 0x000fc40004000100 */
[----:B------:R-:W-:Y:S02]  /*08d0*/  FSEL R0, R0, -0.00019574658654164522886, !P0 ;  /* 0xb94d415300007808 */ /* 0x000fe40004000000 */
[----:B------:R-:W-:Y:S01]  /*08e0*/  FSEL R4, R4, 0.0083327032625675201416, !P0 ;  /* 0x3c0885e404047808 */ /* 0x000fe20004000000 */
[----:B0-----:R-:W-:-:S04]  /*08f0*/  UISETP.NE.AND UP0, UPT, UR4, UR5, UPT ;  /* 0x000000050400728c */ /* 0x001fc8000bf05270 */
[----:B------:R-:W-:Y:S01]  /*0900*/  FFMA R4, R5, R0, R4 ;  /* 0x0000000005047223 */ /* 0x000fe20000000004 */
[----:B------:R-:W-:-:S03]  /*0910*/  FSEL R0, R6, 1, P0 ;  /* 0x3f80000006007808 */ /* 0x000fc60000000000 */
[C---:B------:R-:W-:Y:S02]  /*0920*/  FFMA R3, R5.reuse, R4, R3 ;  /* 0x0000000405037223 */ /* 0x040fe40000000003 */
[----:B------:R-:W-:-:S04]  /*0930*/  FFMA R5, R5, R0, RZ ;  /* 0x0000000005057223 */ /* 0x000fc800000000ff */
[----:B------:R-:W-:-:S04]  /*0940*/  FFMA R0, R5, R3, R0 ;  /* 0x0000000305007223 */ /* 0x000fc80000000000 */
[----:B------:R-:W-:Y:S01]  /*0950*/  @P1 FADD R0, RZ, -R0 ;  /* 0x80000000ff001221 */ /* 0x000fe20000000000 */
[----:B------:R-:W-:Y:S06]  /*0960*/  BRA.U UP0, `(.L_x_6) ;  /* 0xfffffff900187547 */ /* 0x000fec000b83ffff */
.L_x_2:
[----:B------:R-:W-:Y:S01]  /*0970*/  BAR.SYNC.DEFER_BLOCKING 0x0 ;  /* 0x0000000000007b1d */ /* 0x000fe20000010000 */
[----:B------:R-:W-:-:S13]  /*0980*/  ISETP.NE.AND P0, PT, R8, RZ, PT ;  /* 0x000000ff0800720c */ /* 0x000fda0003f05270 */
[----:B------:R-:W-:Y:S05]  /*0990*/  @P0 EXIT ;  /* 0x000000000000094d */ /* 0x000fea0003800000 */
[----:B0-----:R-:W-:Y:S01]  /*09a0*/  CS2R R2, SR_GLOBALTIMERLO ;  /* 0x0000000000027805 */ /* 0x001fe20000015200 */
        /* <DEDUP_REMOVED lines=11> */
[----:B------:R-:W-:Y:S01]  /*0a60*/  SHF.R.U64 R2, R2, 0x4, R3 ;  /* 0x0000000402027819 */ /* 0x000fe20000001203 */
[----:B0-----:R-:W-:Y:S01]  /*0a70*/  IMAD.WIDE.U32 R8, R13, 0x8, R8 ;  /* 0x000000080d087825 */ /* 0x001fe200078e0008 */
[----:B------:R-:W-:-:S05]  /*0a80*/  SHF.R.U32.HI R3, RZ, 0x4, R3 ;  /* 0x00000004ff037819 */ /* 0x000fca0000011603 */
[----:B------:R-:W-:Y:S01]  /*0a90*/  STG.E.64 desc[UR6][R8.64+0x280], R2 ;  /* 0x0002800208007986 */ /* 0x000fe2000c101b06 */
[----:B------:R-:W-:Y:S05]  /*0aa0*/  EXIT ;  /* 0x000000000000794d */ /* 0x000fea0003800000 */
.L_x_7:
[----:B------:R-:W-:-:S00]  /*0ab0*/  BRA `(.L_x_7) ;  /* 0xfffffffc00fc7947 */ /* 0x000fc0000383ffff */
[----:B------:R-:W-:-:S00]  /*0ac0*/  NOP ;  /* 0x0000000000007918 */ /* 0x000fc00000000000 */
        /* <DEDUP_REMOVED lines=11> */
.L_x_16:


//--------------------- .text._Z6kernelfffPyiPiS_ --------------------------
	.section	.text._Z6kernelfffPyiPiS_,"ax",@progbits
	.align	128
        .global         _Z6kernelfffPyiPiS_
        .type           _Z6kernelfffPyiPiS_,@function
        .size           _Z6kernelfffPyiPiS_,(.L_x_17 - _Z6kernelfffPyiPiS_)
        .other          _Z6kernelfffPyiPiS_,@"STO_CUDA_ENTRY STV_DEFAULT"
_Z6kernelfffPyiPiS_:
.text._Z6kernelfffPyiPiS_:
        /* <DEDUP_REMOVED lines=24> */
.L_x_9:
[----:B------:R-:W-:Y:S05]  /*0180*/  BSYNC.RECONVERGENT B0 ;  /* 0x0000000000007941 */ /* 0x000fea0003800200 */
.L_x_8:
[----:B------:R-:W1:Y:S02]  /*0190*/  LDCU UR4, c[0x0][0x398] ;  /* 0x00007300ff0477ac */ /* 0x000e640008000800 */
[----:B-1----:R-:W-:-:S09]  /*01a0*/  UISETP.GE.AND UP0, UPT, UR4, 0x1, UPT ;  /* 0x000000010400788c */ /* 0x002fd2000bf06270 */
[----:B------:R-:W-:Y:S05]  /*01b0*/  BRA.U !UP0, `(.L_x_10) ;  /* 0x0000000508ec7547 */ /* 0x000fea000b800000 */
[----:B------:R-:W-:-:S05]  /*01c0*/  UMOV UR4, URZ ;  /* 0x000000ff00047c82 */ /* 0x000fca0008000000 */
.L_x_14:
        /* <DEDUP_REMOVED lines=18> */
.L_x_12:
        /* <DEDUP_REMOVED lines=65> */
.L_x_13:
        /* <DEDUP_REMOVED lines=18> */
.L_x_11:
        /* <DEDUP_REMOVED lines=21> */
.L_x_10:
        /* <DEDUP_REMOVED lines=20> */
.L_x_15:
        /* <DEDUP_REMOVED lines=13> */
.L_x_17:


//--------------------- .nv.global.init           --------------------------
	.section	.nv.global.init,"aw",@progbits
	.align	4
.nv.global.init:
	.type		__cudart_i2opi_f,@object
	.size		__cudart_i2opi_f,(.L_0 - __cudart_i2opi_f)
__cudart_i2opi_f:
        /*0000*/ 	.byte	0x41, 0x90, 0x43, 0x3c, 0x99, 0x95, 0x62, 0xdb, 0xc0, 0xdd, 0x34, 0xf5, 0xd1, 0x57, 0x27, 0xfc
        /*0010*/ 	.byte	0x29, 0x15, 0x44, 0x4e, 0x6e, 0x83, 0xf9, 0xa2
.L_0:


//--------------------- .nv.shared.reserved.0     --------------------------
	.section	.nv.shared.reserved.0,"aw",@nobits
	.weak		__nv_reservedSMEM_offset_0_alias
	.size		__nv_reservedSMEM_offset_0_alias, 0, 64
	.other		__nv_reservedSMEM_offset_0_alias,@"STO_CUDA_RESERVED_SHARED STV_DEFAULT"
__nv_reservedSMEM_offset_0_alias:
	.zero		0
	.zero		64


//--------------------- .nv.constant0._Z7kernel_fffPyiPiS_ --------------------------
	.section	.nv.constant0._Z7kernel_fffPyiPiS_,"a",@progbits
	.sectionflags	@""
	.align	4
.nv.constant0._Z7kernel_fffPyiPiS_:
	.zero		944


//--------------------- .nv.constant0._Z6kernelfffPyiPiS_ --------------------------
	.section	.nv.constant0._Z6kernelfffPyiPiS_,"a",@progbits
	.sectionflags	@""
	.align	4
.nv.constant0._Z6kernelfffPyiPiS_:
	.zero		944


//--------------------- SYMBOLS --------------------------

	.type		.nv.reservedSmem.offset0,@object
	.size		.nv.reservedSmem.offset0,0x4
